	.headerflags	@"EF_CUDA_TEXMODE_UNIFIED EF_CUDA_64BIT_ADDRESS EF_CUDA_ACCELERATORS EF_CUDA_SM90 EF_CUDA_VIRTUAL_SM(EF_CUDA_SM90)"
	.elftype	@"ET_EXEC"


//--------------------- .nv.info                  --------------------------
	.section	.nv.info,"",@"SHT_CUDA_INFO"
	.align	4


	//----- nvinfo : EIATTR_REGCOUNT
	.align		4
        /*0000*/ 	.byte	0x04, 0x2f
        /*0002*/ 	.short	(.L_2 - .L_1)
	.align		4
.L_1:
        /*0004*/ 	.word	index@(triton_poi_fused_add_mul_pow_tanh_view_11)
        /*0008*/ 	.word	0x0000000e


	//----- nvinfo : EIATTR_MIN_STACK_SIZE
	.align		4
.L_2:
        /*000c*/ 	.byte	0x04, 0x12
        /*000e*/ 	.short	(.L_4 - .L_3)
	.align		4
.L_3:
        /*0010*/ 	.word	index@(triton_poi_fused_add_mul_pow_tanh_view_11)
        /*0014*/ 	.word	0x00000000


	//----- nvinfo : EIATTR_FRAME_SIZE
	.align		4
.L_4:
        /*0018*/ 	.byte	0x04, 0x11
        /*001a*/ 	.short	(.L_6 - .L_5)
	.align		4
.L_5:
        /*001c*/ 	.word	index@(triton_poi_fused_add_mul_pow_tanh_view_11)
        /*0020*/ 	.word	0x00000000


	//----- nvinfo : EIATTR_MIN_STACK_SIZE
	.align		4
.L_6:
        /*0024*/ 	.byte	0x04, 0x12
        /*0026*/ 	.short	(.L_8 - .L_7)
	.align		4
.L_7:
        /*0028*/ 	.word	index@(triton_poi_fused_add_mul_pow_tanh_view_11)
        /*002c*/ 	.word	0x00000000
.L_8:


//--------------------- .nv.info.triton_poi_fused_add_mul_pow_tanh_view_11 --------------------------
	.section	.nv.info.triton_poi_fused_add_mul_pow_tanh_view_11,"",@"SHT_CUDA_INFO"
	.sectionflags	@""
	.align	4


	//----- nvinfo : EIATTR_CUDA_API_VERSION
	.align		4
        /*0000*/ 	.byte	0x04, 0x37
        /*0002*/ 	.short	(.L_10 - .L_9)
.L_9:
        /*0004*/ 	.word	0x0000007c


	//----- nvinfo : EIATTR_KPARAM_INFO
	.align		4
.L_10:
        /*0008*/ 	.byte	0x04, 0x17
        /*000a*/ 	.short	(.L_12 - .L_11)
.L_11:
        /*000c*/ 	.word	0x00000000
        /*0010*/ 	.short	0x0002
        /*0012*/ 	.short	0x0010
        /*0014*/ 	.byte	0x00, 0xf0, 0x11, 0x00


	//----- nvinfo : EIATTR_KPARAM_INFO
	.align		4
.L_12:
        /*0018*/ 	.byte	0x04, 0x17
        /*001a*/ 	.short	(.L_14 - .L_13)
.L_13:
        /*001c*/ 	.word	0x00000000
        /*0020*/ 	.short	0x0001
        /*0022*/ 	.short	0x0008
        /*0024*/ 	.byte	0x00, 0xf4, 0x21, 0x00


	//----- nvinfo : EIATTR_KPARAM_INFO
	.align		4
.L_14:
        /*0028*/ 	.byte	0x04, 0x17
        /*002a*/ 	.short	(.L_16 - .L_15)
.L_15:
        /*002c*/ 	.word	0x00000000
        /*0030*/ 	.short	0x0000
        /*0032*/ 	.short	0x0000
        /*0034*/ 	.byte	0x00, 0xf4, 0x21, 0x00


	//----- nvinfo : EIATTR_SPARSE_MMA_MASK
	.align		4
.L_16:
        /*0038*/ 	.byte	0x03, 0x50
        /*003a*/ 	.short	0x0000


	//----- nvinfo : EIATTR_MAXREG_COUNT
	.align		4
        /*003c*/ 	.byte	0x03, 0x1b
        /*003e*/ 	.short	0x00ff


	//----- nvinfo : EIATTR_EXIT_INSTR_OFFSETS
	.align		4
        /*0040*/ 	.byte	0x04, 0x1c
        /*0042*/ 	.short	(.L_18 - .L_17)


	//   ....[0]....
.L_17:
        /*0044*/ 	.word	0x000004d0


	//   ....[1]....
        /*0048*/ 	.word	0x000004f0


	//----- nvinfo : EIATTR_REQNTID
	.align		4
.L_18:
        /*004c*/ 	.byte	0x04, 0x10
        /*004e*/ 	.short	(.L_20 - .L_19)
.L_19:
        /*0050*/ 	.word	0x00000080
        /*0054*/ 	.word	0x00000001
        /*0058*/ 	.word	0x00000001


	//----- nvinfo : EIATTR_CRS_STACK_SIZE
	.align		4
.L_20:
        /*005c*/ 	.byte	0x04, 0x1e
        /*005e*/ 	.short	(.L_22 - .L_21)
.L_21:
        /*0060*/ 	.word	0x00000000


	//----- nvinfo : EIATTR_CBANK_PARAM_SIZE
	.align		4
.L_22:
        /*0064*/ 	.byte	0x03, 0x19
        /*0066*/ 	.short	0x0014


	//----- nvinfo : EIATTR_PARAM_CBANK
	.align		4
        /*0068*/ 	.byte	0x04, 0x0a
        /*006a*/ 	.short	(.L_24 - .L_23)
	.align		4
.L_23:
        /*006c*/ 	.word	index@(.nv.constant0.triton_poi_fused_add_mul_pow_tanh_view_11)
        /*0070*/ 	.short	0x0210
        /*0072*/ 	.short	0x0014


	//----- nvinfo : EIATTR_SW_WAR
	.align		4
.L_24:
        /*0074*/ 	.byte	0x04, 0x36
        /*0076*/ 	.short	(.L_26 - .L_25)
.L_25:
        /*0078*/ 	.word	0x00000008
.L_26:


//--------------------- .nv.callgraph             --------------------------
	.section	.nv.callgraph,"",@"SHT_CUDA_CALLGRAPH"
	.align	4
	.sectionentsize	8
	.align		4
        /*0000*/ 	.word	0x00000000
	.align		4
        /*0004*/ 	.word	0xffffffff
	.align		4
        /*0008*/ 	.word	0x00000000
	.align		4
        /*000c*/ 	.word	0xfffffffe
	.align		4
        /*0010*/ 	.word	0x00000000
	.align		4
        /*0014*/ 	.word	0xfffffffd
	.align		4
        /*0018*/ 	.word	0x00000000
	.align		4
        /*001c*/ 	.word	0xfffffffc


//--------------------- .nv.constant4             --------------------------
	.section	.nv.constant4,"a",@progbits
	.align	8
	.align		8
.nv.constant4:
        /*0000*/ 	.dword	_$_str


//--------------------- .text.triton_poi_fused_add_mul_pow_tanh_view_11 --------------------------
	.section	.text.triton_poi_fused_add_mul_pow_tanh_view_11,"ax",@progbits
	.align	128
        .global         triton_poi_fused_add_mul_pow_tanh_view_11
        .type           triton_poi_fused_add_mul_pow_tanh_view_11,@function
        .size           triton_poi_fused_add_mul_pow_tanh_view_11,(.L_x_9 - triton_poi_fused_add_mul_pow_tanh_view_11)
        .other          triton_poi_fused_add_mul_pow_tanh_view_11,@"STO_CUDA_ENTRY STV_DEFAULT"
triton_poi_fused_add_mul_pow_tanh_view_11:
.text.triton_poi_fused_add_mul_pow_tanh_view_11:
[----:B------:R-:W0:Y:S02]  /*0000*/  LDC R1, c[0x0][0x28] ;  /* 0x00000a00ff017b82 */ /* 0x000e240000000800 */
[----:B------:R-:W1:Y:S01]  /*0010*/  S2R R0, SR_TID.X ;  /* 0x0000000000007919 */ /* 0x000e620000002100 */
[----:B------:R-:W-:Y:S01]  /*0020*/  ULDC.64 UR4, c[0x0][0x208] ;  /* 0x0000820000047ab9 */ /* 0x000fe20000000a00 */
[----:B------:R-:W-:Y:S01]  /*0030*/  BSSY B0, `(.L_x_0) ;  /* 0x000000b000007945 */ /* 0x000fe20003800000 */
[----:B------:R-:W2:Y:S01]  /*0040*/  S2R R3, SR_CTAID.X ;  /* 0x0000000000037919 */ /* 0x000ea20000002500 */
[----:B-1----:R-:W-:-:S04]  /*0050*/  SHF.L.U32 R0, R0, 0x1, RZ ;  /* 0x0000000100007819 */ /* 0x002fc800000006ff */
[----:B------:R-:W-:-:S04]  /*0060*/  LOP3.LUT R0, R0, 0xfe, RZ, 0xc0, !PT ;  /* 0x000000fe00007812 */ /* 0x000fc800078ec0ff */
[----:B--2---:R-:W-:Y:S02]  /*0070*/  LEA R4, R3, R0, 0x8 ;  /* 0x0000000003047211 */ /* 0x004fe400078e40ff */
[----:B------:R-:W-:Y:S02]  /*0080*/  CS2R R2, SRZ ;  /* 0x0000000000027805 */ /* 0x000fe4000001ff00 */
[----:B------:R-:W-:-:S13]  /*0090*/  ISETP.GE.AND P0, PT, R4, 0x100, PT ;  /* 0x000001000400780c */ /* 0x000fda0003f06270 */
[----:B------:R-:W-:Y:S05]  /*00a0*/  @P0 BRA `(.L_x_1) ;  /* 0x00000000000c0947 */ /* 0x000fea0003800000 */
[----:B------:R-:W1:Y:S02]  /*00b0*/  LDC.64 R2, c[0x0][0x210] ;  /* 0x00008400ff027b82 */ /* 0x000e640000000a00 */
[----:B-1----:R-:W-:-:S06]  /*00c0*/  IMAD.WIDE R2, R4, 0x4, R2 ;  /* 0x0000000404027825 */ /* 0x002fcc00078e0202 */
[----:B------:R-:W5:Y:S02]  /*00d0*/  LDG.E.64 R2, desc[UR4][R2.64] ;  /* 0x0000000402027981 */ /* 0x000f64000c1e1b00 */
.L_x_1:
[----:B------:R-:W-:Y:S05]  /*00e0*/  BSYNC B0 ;  /* 0x0000000000007941 */ /* 0x000fea0003800000 */
.L_x_0:
[-C--:B-----5:R-:W-:Y:S01]  /*00f0*/  FMUL R5, R2, R2.reuse ;  /* 0x0000000202057220 */ /* 0x0a0fe20000400000 */
[-C--:B------:R-:W-:Y:S01]  /*0100*/  FMUL R0, R3, R3.reuse ;  /* 0x0000000303007220 */ /* 0x080fe20000400000 */
[----:B------:R-:W-:Y:S02]  /*0110*/  BSSY B0, `(.L_x_2) ;  /* 0x000001b000007945 */ /* 0x000fe40003800000 */
[----:B------:R-:W-:Y:S01]  /*0120*/  FMUL R5, R5, R2 ;  /* 0x0000000205057220 */ /* 0x000fe20000400000 */
[----:B------:R-:W-:-:S03]  /*0130*/  FMUL R0, R0, R3 ;  /* 0x0000000300007220 */ /* 0x000fc60000400000 */
[----:B------:R-:W-:Y:S01]  /*0140*/  FFMA R5, R5, 0.044714998453855514526, R2 ;  /* 0x3d37271305057823 */ /* 0x000fe20000000002 */
[----:B------:R-:W-:-:S03]  /*0150*/  FFMA R0, R0, 0.044714998453855514526, R3 ;  /* 0x3d37271300007823 */ /* 0x000fc60000000003 */
[----:B------:R-:W-:Y:S01]  /*0160*/  FMUL R9, R5, 0.79788458347320556641 ;  /* 0x3f4c422a05097820 */ /* 0x000fe20000400000 */
[----:B------:R-:W-:-:S03]  /*0170*/  FMUL R5, R0, 0.79788458347320556641 ;  /* 0x3f4c422a00057820 */ /* 0x000fc60000400000 */
[----:B------:R-:W-:-:S05]  /*0180*/  FADD.FTZ R8, |R9|, -RZ ;  /* 0x800000ff09087221 */ /* 0x000fca0000010200 */
[----:B------:R-:W-:-:S13]  /*0190*/  FSETP.GE.AND P1, PT, R8, 0.60000002384185791016, PT ;  /* 0x3f19999a0800780b */ /* 0x000fda0003f26000 */
[----:B------:R-:W-:Y:S05]  /*01a0*/  @!P1 BRA `(.L_x_3) ;  /* 0x0000000000289947 */ /* 0x000fea0003800000 */
[C---:B------:R-:W-:Y:S01]  /*01b0*/  FMUL R0, R8.reuse, 2.8853900432586669922 ;  /* 0x4038aa3b08007820 */ /* 0x040fe20000400000 */
[----:B------:R-:W-:Y:S01]  /*01c0*/  HFMA2.MMA R6, -RZ, RZ, 1.875, 0 ;  /* 0x3f800000ff067435 */ /* 0x000fe200000001ff */
[----:B------:R-:W-:-:S04]  /*01d0*/  FSETP.GE.AND P1, PT, R8, 9.010913848876953125, PT ;  /* 0x41102cb40800780b */ /* 0x000fc80003f26000 */
[----:B------:R-:W1:Y:S02]  /*01e0*/  MUFU.EX2 R0, R0 ;  /* 0x0000000000007308 */ /* 0x000e640000000800 */
[----:B-1----:R-:W-:-:S06]  /*01f0*/  FADD R7, R0, 1 ;  /* 0x3f80000000077421 */ /* 0x002fcc0000000000 */
[----:B------:R-:W1:Y:S02]  /*0200*/  MUFU.RCP R7, R7 ;  /* 0x0000000700077308 */ /* 0x000e640000001000 */
[----:B-1----:R-:W-:-:S05]  /*0210*/  FFMA.FTZ R6, R7, -2, R6 ;  /* 0xc000000007067823 */ /* 0x002fca0000010006 */
[----:B------:R-:W-:-:S04]  /*0220*/  FSEL R6, R6, 1, !P1 ;  /* 0x3f80000006067808 */ /* 0x000fc80004800000 */
[----:B------:R-:W-:Y:S01]  /*0230*/  LOP3.LUT R6, R6, 0x80000000, R9, 0xf8, !PT ;  /* 0x8000000006067812 */ /* 0x000fe200078ef809 */
[----:B------:R-:W-:Y:S06]  /*0240*/  BRA `(.L_x_4) ;  /* 0x00000000001c7947 */ /* 0x000fec0003800000 */
.L_x_3:
[----:B------:R-:W-:Y:S01]  /*0250*/  MOV R0, 0x3c80f082 ;  /* 0x3c80f08200007802 */ /* 0x000fe20000000f00 */
[----:B------:R-:W-:-:S04]  /*0260*/  FMUL R7, R9, R9 ;  /* 0x0000000909077220 */ /* 0x000fc80000400000 */
[----:B------:R-:W-:-:S04]  /*0270*/  FFMA.FTZ R0, R7, R0, -0.052303962409496307373 ;  /* 0xbd563cae07007423 */ /* 0x000fc80000010000 */
[----:B------:R-:W-:-:S04]  /*0280*/  FFMA.FTZ R0, R7, R0, 0.1331529766321182251 ;  /* 0x3e08594107007423 */ /* 0x000fc80000010000 */
[----:B------:R-:W-:-:S04]  /*0290*/  FFMA.FTZ R0, R7, R0, -0.33332768082618713379 ;  /* 0xbeaaa9ed07007423 */ /* 0x000fc80000010000 */
[----:B------:R-:W-:-:S04]  /*02a0*/  FFMA.FTZ R0, R7, R0, RZ ;  /* 0x0000000007007223 */ /* 0x000fc800000100ff */
[----:B------:R-:W-:-:S07]  /*02b0*/  FFMA.FTZ R6, R9, R0, R9 ;  /* 0x0000000009067223 */ /* 0x000fce0000010009 */
.L_x_4:
[----:B------:R-:W-:Y:S05]  /*02c0*/  BSYNC B0 ;  /* 0x0000000000007941 */ /* 0x000fea0003800000 */
.L_x_2:
[----:B------:R-:W-:Y:S01]  /*02d0*/  FADD.FTZ R10, |R5|, -RZ ;  /* 0x800000ff050a7221 */ /* 0x000fe20000010200 */
[----:B------:R-:W-:Y:S01]  /*02e0*/  BSSY B0, `(.L_x_5) ;  /* 0x0000015000007945 */ /* 0x000fe20003800000 */
[----:B------:R-:W-:-:S03]  /*02f0*/  SHF.R.S32.HI R9, RZ, 0x1f, R4 ;  /* 0x0000001fff097819 */ /* 0x000fc60000011404 */
        /* <DEDUP_REMOVED lines=12> */
.L_x_6:
[----:B------:R-:W-:Y:S01]  /*03c0*/  MOV R0, 0x3c80f082 ;  /* 0x3c80f08200007802 */ /* 0x000fe20000000f00 */
[----:B------:R-:W-:-:S04]  /*03d0*/  FMUL R7, R5, R5 ;  /* 0x0000000505077220 */ /* 0x000fc80000400000 */
[----:B------:R-:W-:-:S04]  /*03e0*/  FFMA.FTZ R0, R7, R0, -0.052303962409496307373 ;  /* 0xbd563cae07007423 */ /* 0x000fc80000010000 */
[----:B------:R-:W-:-:S04]  /*03f0*/  FFMA.FTZ R0, R7, R0, 0.1331529766321182251 ;  /* 0x3e08594107007423 */ /* 0x000fc80000010000 */
[----:B------:R-:W-:-:S04]  /*0400*/  FFMA.FTZ R0, R7, R0, -0.33332768082618713379 ;  /* 0xbeaaa9ed07007423 */ /* 0x000fc80000010000 */
[----:B------:R-:W-:-:S04]  /*0410*/  FFMA.FTZ R0, R7, R0, RZ ;  /* 0x0000000007007223 */ /* 0x000fc800000100ff */
[----:B------:R-:W-:-:S07]  /*0420*/  FFMA.FTZ R5, R5, R0, R5 ;  /* 0x0000000005057223 */ /* 0x000fce0000010005 */
.L_x_7:
[----:B------:R-:W-:Y:S05]  /*0430*/  BSYNC B0 ;  /* 0x0000000000007941 */ /* 0x000fea0003800000 */
.L_x_5:
[----:B------:R-:W-:Y:S01]  /*0440*/  FADD R7, R6, 1 ;  /* 0x3f80000006077421 */ /* 0x000fe20000000000 */
[----:B------:R-:W-:Y:S01]  /*0450*/  ULDC.64 UR6, c[0x0][0x218] ;  /* 0x0000860000067ab9 */ /* 0x000fe20000000a00 */
[----:B------:R-:W-:Y:S01]  /*0460*/  FMUL R3, R3, 0.5 ;  /* 0x3f00000003037820 */ /* 0x000fe20000400000 */
[----:B------:R-:W-:Y:S01]  /*0470*/  FMUL R0, R2, 0.5 ;  /* 0x3f00000002007820 */ /* 0x000fe20000400000 */
[----:B------:R-:W-:Y:S01]  /*0480*/  FADD R6, R5, 1 ;  /* 0x3f80000005067421 */ /* 0x000fe20000000000 */
[----:B------:R-:W-:Y:S02]  /*0490*/  LEA R2, P1, R4, UR6, 0x2 ;  /* 0x0000000604027c11 */ /* 0x000fe4000f8210ff */
[----:B------:R-:W-:Y:S01]  /*04a0*/  FMUL R10, R0, R7 ;  /* 0x00000007000a7220 */ /* 0x000fe20000400000 */
[----:B------:R-:W-:Y:S01]  /*04b0*/  FMUL R11, R3, R6 ;  /* 0x00000006030b7220 */ /* 0x000fe20000400000 */
[----:B------:R-:W-:Y:S01]  /*04c0*/  LEA.HI.X R3, R4, UR7, R9, 0x2, P1 ;  /* 0x0000000704037c11 */ /* 0x000fe200088f1409 */
[----:B------:R-:W-:Y:S08]  /*04d0*/  @P0 EXIT ;  /* 0x000000000000094d */ /* 0x000ff00003800000 */
[----:B------:R-:W-:Y:S01]  /*04e0*/  STG.E.64 desc[UR4][R2.64], R10 ;  /* 0x0000000a02007986 */ /* 0x000fe2000c101b04 */
[----:B------:R-:W-:Y:S05]  /*04f0*/  EXIT ;  /* 0x000000000000794d */ /* 0x000fea0003800000 */
.L_x_8:
[----:B------:R-:W-:-:S00]  /*0500*/  BRA `(.L_x_8) ;  /* 0xfffffffc00fc7947 */ /* 0x000fc0000383ffff */
[----:B------:R-:W-:-:S00]  /*0510*/  NOP ;  /* 0x0000000000007918 */ /* 0x000fc00000000000 */
        /* <DEDUP_REMOVED lines=14> */
.L_x_9:


//--------------------- .nv.global.init           --------------------------
	.section	.nv.global.init,"aw",@progbits
.nv.global.init:
	.type		_$_str,@object
	.size		_$_str,(.L_0 - _$_str)
_$_str:
        /*0000*/ 	.byte	0x5f, 0x5f, 0x43, 0x55, 0x44, 0x41, 0x5f, 0x46, 0x54, 0x5a, 0x00
.L_0:


//--------------------- .nv.constant0.triton_poi_fused_add_mul_pow_tanh_view_11 --------------------------
	.section	.nv.constant0.triton_poi_fused_add_mul_pow_tanh_view_11,"a",@progbits
	.sectionflags	@""
	.align	4
.nv.constant0.triton_poi_fused_add_mul_pow_tanh_view_11:
	.zero		548
